//
// Generated by NVIDIA NVVM Compiler
//
// Compiler Build ID: CL-36424714
// Cuda compilation tools, release 13.0, V13.0.88
// Based on NVVM 20.0.0
//

.version 9.0
.target sm_100
.address_size 64

	// .globl	_ZN3cub18CUB_300001_SM_10006detail11EmptyKernelIvEEvv
.global .align 1 .b8 _ZN40_INTERNAL_795903ad_4_k_cu_fec8525f_649374cuda3std3__45__cpo5beginE[1];
.global .align 1 .b8 _ZN40_INTERNAL_795903ad_4_k_cu_fec8525f_649374cuda3std3__45__cpo3endE[1];
.global .align 1 .b8 _ZN40_INTERNAL_795903ad_4_k_cu_fec8525f_649374cuda3std3__45__cpo6cbeginE[1];
.global .align 1 .b8 _ZN40_INTERNAL_795903ad_4_k_cu_fec8525f_649374cuda3std3__45__cpo4cendE[1];
.global .align 1 .b8 _ZN40_INTERNAL_795903ad_4_k_cu_fec8525f_649374cuda3std3__45__cpo6rbeginE[1];
.global .align 1 .b8 _ZN40_INTERNAL_795903ad_4_k_cu_fec8525f_649374cuda3std3__45__cpo4rendE[1];
.global .align 1 .b8 _ZN40_INTERNAL_795903ad_4_k_cu_fec8525f_649374cuda3std3__45__cpo7crbeginE[1];
.global .align 1 .b8 _ZN40_INTERNAL_795903ad_4_k_cu_fec8525f_649374cuda3std3__45__cpo5crendE[1];
.global .align 1 .b8 _ZN40_INTERNAL_795903ad_4_k_cu_fec8525f_649374cuda3std3__442_GLOBAL__N__795903ad_4_k_cu_fec8525f_649376ignoreE[1];
.global .align 1 .b8 _ZN40_INTERNAL_795903ad_4_k_cu_fec8525f_649374cuda3std3__419piecewise_constructE[1];
.global .align 1 .b8 _ZN40_INTERNAL_795903ad_4_k_cu_fec8525f_649374cuda3std3__48in_placeE[1];
.global .align 1 .b8 _ZN40_INTERNAL_795903ad_4_k_cu_fec8525f_649374cuda3std3__420unreachable_sentinelE[1];
.global .align 1 .b8 _ZN40_INTERNAL_795903ad_4_k_cu_fec8525f_649374cuda3std3__47nulloptE[1];
.global .align 1 .b8 _ZN40_INTERNAL_795903ad_4_k_cu_fec8525f_649374cuda3std3__48unexpectE[1];
.global .align 1 .b8 _ZN40_INTERNAL_795903ad_4_k_cu_fec8525f_649374cuda3std6ranges3__45__cpo4swapE[1];
.global .align 1 .b8 _ZN40_INTERNAL_795903ad_4_k_cu_fec8525f_649374cuda3std6ranges3__45__cpo9iter_moveE[1];
.global .align 1 .b8 _ZN40_INTERNAL_795903ad_4_k_cu_fec8525f_649374cuda3std6ranges3__45__cpo5beginE[1];
.global .align 1 .b8 _ZN40_INTERNAL_795903ad_4_k_cu_fec8525f_649374cuda3std6ranges3__45__cpo3endE[1];
.global .align 1 .b8 _ZN40_INTERNAL_795903ad_4_k_cu_fec8525f_649374cuda3std6ranges3__45__cpo6cbeginE[1];
.global .align 1 .b8 _ZN40_INTERNAL_795903ad_4_k_cu_fec8525f_649374cuda3std6ranges3__45__cpo4cendE[1];
.global .align 1 .b8 _ZN40_INTERNAL_795903ad_4_k_cu_fec8525f_649374cuda3std6ranges3__45__cpo7advanceE[1];
.global .align 1 .b8 _ZN40_INTERNAL_795903ad_4_k_cu_fec8525f_649374cuda3std6ranges3__45__cpo9iter_swapE[1];
.global .align 1 .b8 _ZN40_INTERNAL_795903ad_4_k_cu_fec8525f_649374cuda3std6ranges3__45__cpo4nextE[1];
.global .align 1 .b8 _ZN40_INTERNAL_795903ad_4_k_cu_fec8525f_649374cuda3std6ranges3__45__cpo4prevE[1];
.global .align 1 .b8 _ZN40_INTERNAL_795903ad_4_k_cu_fec8525f_649374cuda3std6ranges3__45__cpo4dataE[1];
.global .align 1 .b8 _ZN40_INTERNAL_795903ad_4_k_cu_fec8525f_649374cuda3std6ranges3__45__cpo5cdataE[1];
.global .align 1 .b8 _ZN40_INTERNAL_795903ad_4_k_cu_fec8525f_649374cuda3std6ranges3__45__cpo4sizeE[1];
.global .align 1 .b8 _ZN40_INTERNAL_795903ad_4_k_cu_fec8525f_649374cuda3std6ranges3__45__cpo5ssizeE[1];
.global .align 1 .b8 _ZN40_INTERNAL_795903ad_4_k_cu_fec8525f_649374cuda3std6ranges3__45__cpo8distanceE[1];
.global .align 1 .b8 _ZN40_INTERNAL_795903ad_4_k_cu_fec8525f_649376thrust24THRUST_300001_SM_1000_NS6system6detail10sequential3seqE[1];
.global .align 1 .b8 _ZN40_INTERNAL_795903ad_4_k_cu_fec8525f_649376thrust24THRUST_300001_SM_1000_NS12placeholders2_1E[1];
.global .align 1 .b8 _ZN40_INTERNAL_795903ad_4_k_cu_fec8525f_649376thrust24THRUST_300001_SM_1000_NS12placeholders2_2E[1];
.global .align 1 .b8 _ZN40_INTERNAL_795903ad_4_k_cu_fec8525f_649376thrust24THRUST_300001_SM_1000_NS12placeholders2_3E[1];
.global .align 1 .b8 _ZN40_INTERNAL_795903ad_4_k_cu_fec8525f_649376thrust24THRUST_300001_SM_1000_NS12placeholders2_4E[1];
.global .align 1 .b8 _ZN40_INTERNAL_795903ad_4_k_cu_fec8525f_649376thrust24THRUST_300001_SM_1000_NS12placeholders2_5E[1];
.global .align 1 .b8 _ZN40_INTERNAL_795903ad_4_k_cu_fec8525f_649376thrust24THRUST_300001_SM_1000_NS12placeholders2_6E[1];
.global .align 1 .b8 _ZN40_INTERNAL_795903ad_4_k_cu_fec8525f_649376thrust24THRUST_300001_SM_1000_NS12placeholders2_7E[1];
.global .align 1 .b8 _ZN40_INTERNAL_795903ad_4_k_cu_fec8525f_649376thrust24THRUST_300001_SM_1000_NS12placeholders2_8E[1];
.global .align 1 .b8 _ZN40_INTERNAL_795903ad_4_k_cu_fec8525f_649376thrust24THRUST_300001_SM_1000_NS12placeholders2_9E[1];
.global .align 1 .b8 _ZN40_INTERNAL_795903ad_4_k_cu_fec8525f_649376thrust24THRUST_300001_SM_1000_NS12placeholders3_10E[1];

.visible .entry _ZN3cub18CUB_300001_SM_10006detail11EmptyKernelIvEEvv()
{


	ret;

}


// ===== COMPILED SASS (sm_100) =====

	.target	sm_100

	.elftype	@"ET_EXEC"


//--------------------- .note.nv.tkinfo           --------------------------
	.section	.note.nv.tkinfo,"",@"SHT_NOTE"
	.sectionflags	@"SHF_NOTE_NV_TKINFO"
	.tkinfo
        /*0018*/ 	.word	0x00000002
        /*0030*/ 	.string	""
        /*0030*/ 	.string	"ptxas"
        /*0030*/ 	.string	"Cuda compilation tools, release 13.0, V13.0.88"
        /*0030*/ 	.string	"Build cuda_13.0.r13.0/compiler.36424714_0"
        /*0030*/ 	.string	"-arch sm_100 -m 64 "



//--------------------- .note.nv.cuinfo           --------------------------
	.section	.note.nv.cuinfo,"",@"SHT_NOTE"
	.sectionflags	@"SHF_NOTE_NV_CUINFO"
        /*0018*/ 	.short	0x0002
        /*001a*/ 	.short	0x0064
        /*001c*/ 	.short	0x0082
	.zero		2


//--------------------- .nv.info                  --------------------------
	.section	.nv.info,"",@"SHT_CUDA_INFO"
	.align	4


	//----- nvinfo : EIATTR_REGCOUNT
	.align		4
        /*0000*/ 	.byte	0x04, 0x2f
        /*0002*/ 	.short	(.L_41 - .L_40)
	.align		4
.L_40:
        /*0004*/ 	.word	index@(_ZN3cub18CUB_300001_SM_10006detail11EmptyKernelIvEEvv)
        /*0008*/ 	.word	0x00000004


	//----- nvinfo : EIATTR_FRAME_SIZE
	.align		4
.L_41:
        /*000c*/ 	.byte	0x04, 0x11
        /*000e*/ 	.short	(.L_43 - .L_42)
	.align		4
.L_42:
        /*0010*/ 	.word	index@(_ZN3cub18CUB_300001_SM_10006detail11EmptyKernelIvEEvv)
        /*0014*/ 	.word	0x00000000


	//----- nvinfo : EIATTR_MIN_STACK_SIZE
	.align		4
.L_43:
        /*0018*/ 	.byte	0x04, 0x12
        /*001a*/ 	.short	(.L_45 - .L_44)
	.align		4
.L_44:
        /*001c*/ 	.word	index@(_ZN3cub18CUB_300001_SM_10006detail11EmptyKernelIvEEvv)
        /*0020*/ 	.word	0x00000000
.L_45:


//--------------------- .nv.compat                --------------------------
	.section	.nv.compat,"",@"SHT_CUDA_COMPAT_INFO"
	.align	4
        /*0000*/ 	.byte	0x02, 0x09, 0x00, 0x00, 0x02, 0x02, 0x01, 0x00, 0x02, 0x05, 0x05, 0x00, 0x03, 0x07, 0x01, 0x01
        /*0010*/ 	.byte	0x02, 0x03, 0x00, 0x00, 0x02, 0x06, 0x01, 0x00, 0x04, 0x0b, 0x08, 0x00, 0x09, 0x00, 0x00, 0x00
        /*0020*/ 	.byte	0x00, 0x00, 0x00, 0x00


//--------------------- .nv.info._ZN3cub18CUB_300001_SM_10006detail11EmptyKernelIvEEvv --------------------------
	.section	.nv.info._ZN3cub18CUB_300001_SM_10006detail11EmptyKernelIvEEvv,"",@"SHT_CUDA_INFO"
	.sectionflags	@""
	.align	4


	//----- nvinfo : EIATTR_CUDA_API_VERSION
	.align		4
        /*0000*/ 	.byte	0x04, 0x37
        /*0002*/ 	.short	(.L_47 - .L_46)
.L_46:
        /*0004*/ 	.word	0x00000082


	//----- nvinfo : EIATTR_SPARSE_MMA_MASK
	.align		4
.L_47:
        /*0008*/ 	.byte	0x03, 0x50
        /*000a*/ 	.short	0x0000


	//----- nvinfo : EIATTR_MAXREG_COUNT
	.align		4
        /*000c*/ 	.byte	0x03, 0x1b
        /*000e*/ 	.short	0x00ff


	//----- nvinfo : EIATTR_MERCURY_ISA_VERSION
	.align		4
        /*0010*/ 	.byte	0x03, 0x5f
        /*0012*/ 	.short	0x0101


	//----- nvinfo : EIATTR_VRC_CTA_INIT_COUNT
	.align		4
        /*0014*/ 	.byte	0x02, 0x4a
	.zero		1
	.zero		1


	//----- nvinfo : EIATTR_EXIT_INSTR_OFFSETS
	.align		4
        /*0018*/ 	.byte	0x04, 0x1c
        /*001a*/ 	.short	(.L_49 - .L_48)


	//   ....[0]....
.L_48:
        /*001c*/ 	.word	0x00000010


	//----- nvinfo : EIATTR_SW_WAR
	.align		4
.L_49:
        /*0020*/ 	.byte	0x04, 0x36
        /*0022*/ 	.short	(.L_51 - .L_50)
.L_50:
        /*0024*/ 	.word	0x00000008
.L_51:


//--------------------- .nv.callgraph             --------------------------
	.section	.nv.callgraph,"",@"SHT_CUDA_CALLGRAPH"
	.align	4
	.sectionentsize	8
	.align		4
        /*0000*/ 	.word	0x00000000
	.align		4
        /*0004*/ 	.word	0xffffffff
	.align		4
        /*0008*/ 	.word	0x00000000
	.align		4
        /*000c*/ 	.word	0xfffffffe
	.align		4
        /*0010*/ 	.word	0x00000000
	.align		4
        /*0014*/ 	.word	0xfffffffd
	.align		4
        /*0018*/ 	.word	0x00000000
	.align		4
        /*001c*/ 	.word	0xfffffffc


//--------------------- .nv.constant4             --------------------------
	.section	.nv.constant4,"a",@progbits
	.align	8
	.align		8
.nv.constant4:
        /*0000*/ 	.dword	_ZN40_INTERNAL_795903ad_4_k_cu_fec8525f_653684cuda3std3__45__cpo5beginE
	.align		8
        /*0008*/ 	.dword	_ZN40_INTERNAL_795903ad_4_k_cu_fec8525f_653684cuda3std3__45__cpo3endE
	.align		8
        /*0010*/ 	.dword	_ZN40_INTERNAL_795903ad_4_k_cu_fec8525f_653684cuda3std3__45__cpo6cbeginE
	.align		8
        /*0018*/ 	.dword	_ZN40_INTERNAL_795903ad_4_k_cu_fec8525f_653684cuda3std3__45__cpo4cendE
	.align		8
        /*0020*/ 	.dword	_ZN40_INTERNAL_795903ad_4_k_cu_fec8525f_653684cuda3std3__45__cpo6rbeginE
	.align		8
        /*0028*/ 	.dword	_ZN40_INTERNAL_795903ad_4_k_cu_fec8525f_653684cuda3std3__45__cpo4rendE
	.align		8
        /*0030*/ 	.dword	_ZN40_INTERNAL_795903ad_4_k_cu_fec8525f_653684cuda3std3__45__cpo7crbeginE
	.align		8
        /*0038*/ 	.dword	_ZN40_INTERNAL_795903ad_4_k_cu_fec8525f_653684cuda3std3__45__cpo5crendE
	.align		8
        /*0040*/ 	.dword	_ZN40_INTERNAL_795903ad_4_k_cu_fec8525f_653684cuda3std3__442_GLOBAL__N__795903ad_4_k_cu_fec8525f_653686ignoreE
	.align		8
        /*0048*/ 	.dword	_ZN40_INTERNAL_795903ad_4_k_cu_fec8525f_653684cuda3std3__419piecewise_constructE
	.align		8
        /*0050*/ 	.dword	_ZN40_INTERNAL_795903ad_4_k_cu_fec8525f_653684cuda3std3__48in_placeE
	.align		8
        /*0058*/ 	.dword	_ZN40_INTERNAL_795903ad_4_k_cu_fec8525f_653684cuda3std3__420unreachable_sentinelE
	.align		8
        /*0060*/ 	.dword	_ZN40_INTERNAL_795903ad_4_k_cu_fec8525f_653684cuda3std3__47nulloptE
	.align		8
        /*0068*/ 	.dword	_ZN40_INTERNAL_795903ad_4_k_cu_fec8525f_653684cuda3std3__48unexpectE
	.align		8
        /*0070*/ 	.dword	_ZN40_INTERNAL_795903ad_4_k_cu_fec8525f_653684cuda3std6ranges3__45__cpo4swapE
	.align		8
        /*0078*/ 	.dword	_ZN40_INTERNAL_795903ad_4_k_cu_fec8525f_653684cuda3std6ranges3__45__cpo9iter_moveE
	.align		8
        /*0080*/ 	.dword	_ZN40_INTERNAL_795903ad_4_k_cu_fec8525f_653684cuda3std6ranges3__45__cpo5beginE
	.align		8
        /*0088*/ 	.dword	_ZN40_INTERNAL_795903ad_4_k_cu_fec8525f_653684cuda3std6ranges3__45__cpo3endE
	.align		8
        /*0090*/ 	.dword	_ZN40_INTERNAL_795903ad_4_k_cu_fec8525f_653684cuda3std6ranges3__45__cpo6cbeginE
	.align		8
        /*0098*/ 	.dword	_ZN40_INTERNAL_795903ad_4_k_cu_fec8525f_653684cuda3std6ranges3__45__cpo4cendE
	.align		8
        /*00a0*/ 	.dword	_ZN40_INTERNAL_795903ad_4_k_cu_fec8525f_653684cuda3std6ranges3__45__cpo7advanceE
	.align		8
        /*00a8*/ 	.dword	_ZN40_INTERNAL_795903ad_4_k_cu_fec8525f_653684cuda3std6ranges3__45__cpo9iter_swapE
	.align		8
        /*00b0*/ 	.dword	_ZN40_INTERNAL_795903ad_4_k_cu_fec8525f_653684cuda3std6ranges3__45__cpo4nextE
	.align		8
        /*00b8*/ 	.dword	_ZN40_INTERNAL_795903ad_4_k_cu_fec8525f_653684cuda3std6ranges3__45__cpo4prevE
	.align		8
        /*00c0*/ 	.dword	_ZN40_INTERNAL_795903ad_4_k_cu_fec8525f_653684cuda3std6ranges3__45__cpo4dataE
	.align		8
        /*00c8*/ 	.dword	_ZN40_INTERNAL_795903ad_4_k_cu_fec8525f_653684cuda3std6ranges3__45__cpo5cdataE
	.align		8
        /*00d0*/ 	.dword	_ZN40_INTERNAL_795903ad_4_k_cu_fec8525f_653684cuda3std6ranges3__45__cpo4sizeE
	.align		8
        /*00d8*/ 	.dword	_ZN40_INTERNAL_795903ad_4_k_cu_fec8525f_653684cuda3std6ranges3__45__cpo5ssizeE
	.align		8
        /*00e0*/ 	.dword	_ZN40_INTERNAL_795903ad_4_k_cu_fec8525f_653684cuda3std6ranges3__45__cpo8distanceE
	.align		8
        /*00e8*/ 	.dword	_ZN40_INTERNAL_795903ad_4_k_cu_fec8525f_653686thrust24THRUST_300001_SM_1000_NS6system6detail10sequential3seqE
	.align		8
        /*00f0*/ 	.dword	_ZN40_INTERNAL_795903ad_4_k_cu_fec8525f_653686thrust24THRUST_300001_SM_1000_NS12placeholders2_1E
	.align		8
        /*00f8*/ 	.dword	_ZN40_INTERNAL_795903ad_4_k_cu_fec8525f_653686thrust24THRUST_300001_SM_1000_NS12placeholders2_2E
	.align		8
        /*0100*/ 	.dword	_ZN40_INTERNAL_795903ad_4_k_cu_fec8525f_653686thrust24THRUST_300001_SM_1000_NS12placeholders2_3E
	.align		8
        /*0108*/ 	.dword	_ZN40_INTERNAL_795903ad_4_k_cu_fec8525f_653686thrust24THRUST_300001_SM_1000_NS12placeholders2_4E
	.align		8
        /*0110*/ 	.dword	_ZN40_INTERNAL_795903ad_4_k_cu_fec8525f_653686thrust24THRUST_300001_SM_1000_NS12placeholders2_5E
	.align		8
        /*0118*/ 	.dword	_ZN40_INTERNAL_795903ad_4_k_cu_fec8525f_653686thrust24THRUST_300001_SM_1000_NS12placeholders2_6E
	.align		8
        /*0120*/ 	.dword	_ZN40_INTERNAL_795903ad_4_k_cu_fec8525f_653686thrust24THRUST_300001_SM_1000_NS12placeholders2_7E
	.align		8
        /*0128*/ 	.dword	_ZN40_INTERNAL_795903ad_4_k_cu_fec8525f_653686thrust24THRUST_300001_SM_1000_NS12placeholders2_8E
	.align		8
        /*0130*/ 	.dword	_ZN40_INTERNAL_795903ad_4_k_cu_fec8525f_653686thrust24THRUST_300001_SM_1000_NS12placeholders2_9E
	.align		8
        /*0138*/ 	.dword	_ZN40_INTERNAL_795903ad_4_k_cu_fec8525f_653686thrust24THRUST_300001_SM_1000_NS12placeholders3_10E


//--------------------- .text._ZN3cub18CUB_300001_SM_10006detail11EmptyKernelIvEEvv --------------------------
	.section	.text._ZN3cub18CUB_300001_SM_10006detail11EmptyKernelIvEEvv,"ax",@progbits
	.align	128
        .global         _ZN3cub18CUB_300001_SM_10006detail11EmptyKernelIvEEvv
        .type           _ZN3cub18CUB_300001_SM_10006detail11EmptyKernelIvEEvv,@function
        .size           _ZN3cub18CUB_300001_SM_10006detail11EmptyKernelIvEEvv,(.L_x_1 - _ZN3cub18CUB_300001_SM_10006detail11EmptyKernelIvEEvv)
        .other          _ZN3cub18CUB_300001_SM_10006detail11EmptyKernelIvEEvv,@"STO_CUDA_ENTRY STV_DEFAULT"
_ZN3cub18CUB_300001_SM_10006detail11EmptyKernelIvEEvv:
.text._ZN3cub18CUB_300001_SM_10006detail11EmptyKernelIvEEvv:
[----:B------:R-:W-:Y:S01]  /*0000*/  LDC R1, c[0x0][0x37c] ;  /* 0x0000df00ff017b82 */ /* 0x000fe20000000800 */
[----:B------:R-:W-:Y:S05]  /*0010*/  EXIT ;  /* 0x000000000000794d */ /* 0x000fea0003800000 */
.L_x_0:
[----:B------:R-:W-:-:S00]  /*0020*/  BRA `(.L_x_0) ;  /* 0xfffffffc00fc7947 */ /* 0x000fc0000383ffff */
[----:B------:R-:W-:-:S00]  /*0030*/  NOP ;  /* 0x0000000000007918 */ /* 0x000fc00000000000 */
        /* <DEDUP_REMOVED lines=12> */
.L_x_1:


//--------------------- .nv.shared.reserved.0     --------------------------
	.section	.nv.shared.reserved.0,"aw",@nobits
	.weak		__nv_reservedSMEM_offset_0_alias
	.size		__nv_reservedSMEM_offset_0_alias, 0, 64
	.other		__nv_reservedSMEM_offset_0_alias,@"STO_CUDA_RESERVED_SHARED STV_DEFAULT"
__nv_reservedSMEM_offset_0_alias:
	.zero		0
	.zero		64


//--------------------- .nv.global                --------------------------
	.section	.nv.global,"aw",@nobits
.nv.global:
	.type		_ZN40_INTERNAL_795903ad_4_k_cu_fec8525f_653686thrust24THRUST_300001_SM_1000_NS12placeholders2_5E,@object
	.size		_ZN40_INTERNAL_795903ad_4_k_cu_fec8525f_653686thrust24THRUST_300001_SM_1000_NS12placeholders2_5E,(_ZN40_INTERNAL_795903ad_4_k_cu_fec8525f_653684cuda3std3__45__cpo6cbeginE - _ZN40_INTERNAL_795903ad_4_k_cu_fec8525f_653686thrust24THRUST_300001_SM_1000_NS12placeholders2_5E)
_ZN40_INTERNAL_795903ad_4_k_cu_fec8525f_653686thrust24THRUST_300001_SM_1000_NS12placeholders2_5E:
	.zero		1
	.type		_ZN40_INTERNAL_795903ad_4_k_cu_fec8525f_653684cuda3std3__45__cpo6cbeginE,@object
	.size		_ZN40_INTERNAL_795903ad_4_k_cu_fec8525f_653684cuda3std3__45__cpo6cbeginE,(_ZN40_INTERNAL_795903ad_4_k_cu_fec8525f_653684cuda3std6ranges3__45__cpo6cbeginE - _ZN40_INTERNAL_795903ad_4_k_cu_fec8525f_653684cuda3std3__45__cpo6cbeginE)
_ZN40_INTERNAL_795903ad_4_k_cu_fec8525f_653684cuda3std3__45__cpo6cbeginE:
	.zero		1
	.type		_ZN40_INTERNAL_795903ad_4_k_cu_fec8525f_653684cuda3std6ranges3__45__cpo6cbeginE,@object
	.size		_ZN40_INTERNAL_795903ad_4_k_cu_fec8525f_653684cuda3std6ranges3__45__cpo6cbeginE,(_ZN40_INTERNAL_795903ad_4_k_cu_fec8525f_653684cuda3std3__48in_placeE - _ZN40_INTERNAL_795903ad_4_k_cu_fec8525f_653684cuda3std6ranges3__45__cpo6cbeginE)
_ZN40_INTERNAL_795903ad_4_k_cu_fec8525f_653684cuda3std6ranges3__45__cpo6cbeginE:
	.zero		1
	.type		_ZN40_INTERNAL_795903ad_4_k_cu_fec8525f_653684cuda3std3__48in_placeE,@object
	.size		_ZN40_INTERNAL_795903ad_4_k_cu_fec8525f_653684cuda3std3__48in_placeE,(_ZN40_INTERNAL_795903ad_4_k_cu_fec8525f_653684cuda3std6ranges3__45__cpo4sizeE - _ZN40_INTERNAL_795903ad_4_k_cu_fec8525f_653684cuda3std3__48in_placeE)
_ZN40_INTERNAL_795903ad_4_k_cu_fec8525f_653684cuda3std3__48in_placeE:
	.zero		1
	.type		_ZN40_INTERNAL_795903ad_4_k_cu_fec8525f_653684cuda3std6ranges3__45__cpo4sizeE,@object
	.size		_ZN40_INTERNAL_795903ad_4_k_cu_fec8525f_653684cuda3std6ranges3__45__cpo4sizeE,(_ZN40_INTERNAL_795903ad_4_k_cu_fec8525f_653686thrust24THRUST_300001_SM_1000_NS12placeholders2_9E - _ZN40_INTERNAL_795903ad_4_k_cu_fec8525f_653684cuda3std6ranges3__45__cpo4sizeE)
_ZN40_INTERNAL_795903ad_4_k_cu_fec8525f_653684cuda3std6ranges3__45__cpo4sizeE:
	.zero		1
	.type		_ZN40_INTERNAL_795903ad_4_k_cu_fec8525f_653686thrust24THRUST_300001_SM_1000_NS12placeholders2_9E,@object
	.size		_ZN40_INTERNAL_795903ad_4_k_cu_fec8525f_653686thrust24THRUST_300001_SM_1000_NS12placeholders2_9E,(_ZN40_INTERNAL_795903ad_4_k_cu_fec8525f_653684cuda3std3__45__cpo7crbeginE - _ZN40_INTERNAL_795903ad_4_k_cu_fec8525f_653686thrust24THRUST_300001_SM_1000_NS12placeholders2_9E)
_ZN40_INTERNAL_795903ad_4_k_cu_fec8525f_653686thrust24THRUST_300001_SM_1000_NS12placeholders2_9E:
	.zero		1
	.type		_ZN40_INTERNAL_795903ad_4_k_cu_fec8525f_653684cuda3std3__45__cpo7crbeginE,@object
	.size		_ZN40_INTERNAL_795903ad_4_k_cu_fec8525f_653684cuda3std3__45__cpo7crbeginE,(_ZN40_INTERNAL_795903ad_4_k_cu_fec8525f_653684cuda3std6ranges3__45__cpo4nextE - _ZN40_INTERNAL_795903ad_4_k_cu_fec8525f_653684cuda3std3__45__cpo7crbeginE)
_ZN40_INTERNAL_795903ad_4_k_cu_fec8525f_653684cuda3std3__45__cpo7crbeginE:
	.zero		1
	.type		_ZN40_INTERNAL_795903ad_4_k_cu_fec8525f_653684cuda3std6ranges3__45__cpo4nextE,@object
	.size		_ZN40_INTERNAL_795903ad_4_k_cu_fec8525f_653684cuda3std6ranges3__45__cpo4nextE,(_ZN40_INTERNAL_795903ad_4_k_cu_fec8525f_653684cuda3std6ranges3__45__cpo4swapE - _ZN40_INTERNAL_795903ad_4_k_cu_fec8525f_653684cuda3std6ranges3__45__cpo4nextE)
_ZN40_INTERNAL_795903ad_4_k_cu_fec8525f_653684cuda3std6ranges3__45__cpo4nextE:
	.zero		1
	.type		_ZN40_INTERNAL_795903ad_4_k_cu_fec8525f_653684cuda3std6ranges3__45__cpo4swapE,@object
	.size		_ZN40_INTERNAL_795903ad_4_k_cu_fec8525f_653684cuda3std6ranges3__45__cpo4swapE,(_ZN40_INTERNAL_795903ad_4_k_cu_fec8525f_653686thrust24THRUST_300001_SM_1000_NS12placeholders2_1E - _ZN40_INTERNAL_795903ad_4_k_cu_fec8525f_653684cuda3std6ranges3__45__cpo4swapE)
_ZN40_INTERNAL_795903ad_4_k_cu_fec8525f_653684cuda3std6ranges3__45__cpo4swapE:
	.zero		1
	.type		_ZN40_INTERNAL_795903ad_4_k_cu_fec8525f_653686thrust24THRUST_300001_SM_1000_NS12placeholders2_1E,@object
	.size		_ZN40_INTERNAL_795903ad_4_k_cu_fec8525f_653686thrust24THRUST_300001_SM_1000_NS12placeholders2_1E,(_ZN40_INTERNAL_795903ad_4_k_cu_fec8525f_653686thrust24THRUST_300001_SM_1000_NS12placeholders2_3E - _ZN40_INTERNAL_795903ad_4_k_cu_fec8525f_653686thrust24THRUST_300001_SM_1000_NS12placeholders2_1E)
_ZN40_INTERNAL_795903ad_4_k_cu_fec8525f_653686thrust24THRUST_300001_SM_1000_NS12placeholders2_1E:
	.zero		1
	.type		_ZN40_INTERNAL_795903ad_4_k_cu_fec8525f_653686thrust24THRUST_300001_SM_1000_NS12placeholders2_3E,@object
	.size		_ZN40_INTERNAL_795903ad_4_k_cu_fec8525f_653686thrust24THRUST_300001_SM_1000_NS12placeholders2_3E,(_ZN40_INTERNAL_795903ad_4_k_cu_fec8525f_653684cuda3std3__45__cpo5beginE - _ZN40_INTERNAL_795903ad_4_k_cu_fec8525f_653686thrust24THRUST_300001_SM_1000_NS12placeholders2_3E)
_ZN40_INTERNAL_795903ad_4_k_cu_fec8525f_653686thrust24THRUST_300001_SM_1000_NS12placeholders2_3E:
	.zero		1
	.type		_ZN40_INTERNAL_795903ad_4_k_cu_fec8525f_653684cuda3std3__45__cpo5beginE,@object
	.size		_ZN40_INTERNAL_795903ad_4_k_cu_fec8525f_653684cuda3std3__45__cpo5beginE,(_ZN40_INTERNAL_795903ad_4_k_cu_fec8525f_653684cuda3std6ranges3__45__cpo5beginE - _ZN40_INTERNAL_795903ad_4_k_cu_fec8525f_653684cuda3std3__45__cpo5beginE)
_ZN40_INTERNAL_795903ad_4_k_cu_fec8525f_653684cuda3std3__45__cpo5beginE:
	.zero		1
	.type		_ZN40_INTERNAL_795903ad_4_k_cu_fec8525f_653684cuda3std6ranges3__45__cpo5beginE,@object
	.size		_ZN40_INTERNAL_795903ad_4_k_cu_fec8525f_653684cuda3std6ranges3__45__cpo5beginE,(_ZN40_INTERNAL_795903ad_4_k_cu_fec8525f_653684cuda3std3__442_GLOBAL__N__795903ad_4_k_cu_fec8525f_653686ignoreE - _ZN40_INTERNAL_795903ad_4_k_cu_fec8525f_653684cuda3std6ranges3__45__cpo5beginE)
_ZN40_INTERNAL_795903ad_4_k_cu_fec8525f_653684cuda3std6ranges3__45__cpo5beginE:
	.zero		1
	.type		_ZN40_INTERNAL_795903ad_4_k_cu_fec8525f_653684cuda3std3__442_GLOBAL__N__795903ad_4_k_cu_fec8525f_653686ignoreE,@object
	.size		_ZN40_INTERNAL_795903ad_4_k_cu_fec8525f_653684cuda3std3__442_GLOBAL__N__795903ad_4_k_cu_fec8525f_653686ignoreE,(_ZN40_INTERNAL_795903ad_4_k_cu_fec8525f_653684cuda3std6ranges3__45__cpo4dataE - _ZN40_INTERNAL_795903ad_4_k_cu_fec8525f_653684cuda3std3__442_GLOBAL__N__795903ad_4_k_cu_fec8525f_653686ignoreE)
_ZN40_INTERNAL_795903ad_4_k_cu_fec8525f_653684cuda3std3__442_GLOBAL__N__795903ad_4_k_cu_fec8525f_653686ignoreE:
	.zero		1
	.type		_ZN40_INTERNAL_795903ad_4_k_cu_fec8525f_653684cuda3std6ranges3__45__cpo4dataE,@object
	.size		_ZN40_INTERNAL_795903ad_4_k_cu_fec8525f_653684cuda3std6ranges3__45__cpo4dataE,(_ZN40_INTERNAL_795903ad_4_k_cu_fec8525f_653686thrust24THRUST_300001_SM_1000_NS12placeholders2_7E - _ZN40_INTERNAL_795903ad_4_k_cu_fec8525f_653684cuda3std6ranges3__45__cpo4dataE)
_ZN40_INTERNAL_795903ad_4_k_cu_fec8525f_653684cuda3std6ranges3__45__cpo4dataE:
	.zero		1
	.type		_ZN40_INTERNAL_795903ad_4_k_cu_fec8525f_653686thrust24THRUST_300001_SM_1000_NS12placeholders2_7E,@object
	.size		_ZN40_INTERNAL_795903ad_4_k_cu_fec8525f_653686thrust24THRUST_300001_SM_1000_NS12placeholders2_7E,(_ZN40_INTERNAL_795903ad_4_k_cu_fec8525f_653684cuda3std3__45__cpo6rbeginE - _ZN40_INTERNAL_795903ad_4_k_cu_fec8525f_653686thrust24THRUST_300001_SM_1000_NS12placeholders2_7E)
_ZN40_INTERNAL_795903ad_4_k_cu_fec8525f_653686thrust24THRUST_300001_SM_1000_NS12placeholders2_7E:
	.zero		1
	.type		_ZN40_INTERNAL_795903ad_4_k_cu_fec8525f_653684cuda3std3__45__cpo6rbeginE,@object
	.size		_ZN40_INTERNAL_795903ad_4_k_cu_fec8525f_653684cuda3std3__45__cpo6rbeginE,(_ZN40_INTERNAL_795903ad_4_k_cu_fec8525f_653684cuda3std6ranges3__45__cpo7advanceE - _ZN40_INTERNAL_795903ad_4_k_cu_fec8525f_653684cuda3std3__45__cpo6rbeginE)
_ZN40_INTERNAL_795903ad_4_k_cu_fec8525f_653684cuda3std3__45__cpo6rbeginE:
	.zero		1
	.type		_ZN40_INTERNAL_795903ad_4_k_cu_fec8525f_653684cuda3std6ranges3__45__cpo7advanceE,@object
	.size		_ZN40_INTERNAL_795903ad_4_k_cu_fec8525f_653684cuda3std6ranges3__45__cpo7advanceE,(_ZN40_INTERNAL_795903ad_4_k_cu_fec8525f_653684cuda3std3__47nulloptE - _ZN40_INTERNAL_795903ad_4_k_cu_fec8525f_653684cuda3std6ranges3__45__cpo7advanceE)
_ZN40_INTERNAL_795903ad_4_k_cu_fec8525f_653684cuda3std6ranges3__45__cpo7advanceE:
	.zero		1
	.type		_ZN40_INTERNAL_795903ad_4_k_cu_fec8525f_653684cuda3std3__47nulloptE,@object
	.size		_ZN40_INTERNAL_795903ad_4_k_cu_fec8525f_653684cuda3std3__47nulloptE,(_ZN40_INTERNAL_795903ad_4_k_cu_fec8525f_653684cuda3std6ranges3__45__cpo8distanceE - _ZN40_INTERNAL_795903ad_4_k_cu_fec8525f_653684cuda3std3__47nulloptE)
_ZN40_INTERNAL_795903ad_4_k_cu_fec8525f_653684cuda3std3__47nulloptE:
	.zero		1
	.type		_ZN40_INTERNAL_795903ad_4_k_cu_fec8525f_653684cuda3std6ranges3__45__cpo8distanceE,@object
	.size		_ZN40_INTERNAL_795903ad_4_k_cu_fec8525f_653684cuda3std6ranges3__45__cpo8distanceE,(_ZN40_INTERNAL_795903ad_4_k_cu_fec8525f_653686thrust24THRUST_300001_SM_1000_NS12placeholders2_6E - _ZN40_INTERNAL_795903ad_4_k_cu_fec8525f_653684cuda3std6ranges3__45__cpo8distanceE)
_ZN40_INTERNAL_795903ad_4_k_cu_fec8525f_653684cuda3std6ranges3__45__cpo8distanceE:
	.zero		1
	.type		_ZN40_INTERNAL_795903ad_4_k_cu_fec8525f_653686thrust24THRUST_300001_SM_1000_NS12placeholders2_6E,@object
	.size		_ZN40_INTERNAL_795903ad_4_k_cu_fec8525f_653686thrust24THRUST_300001_SM_1000_NS12placeholders2_6E,(_ZN40_INTERNAL_795903ad_4_k_cu_fec8525f_653684cuda3std3__45__cpo4cendE - _ZN40_INTERNAL_795903ad_4_k_cu_fec8525f_653686thrust24THRUST_300001_SM_1000_NS12placeholders2_6E)
_ZN40_INTERNAL_795903ad_4_k_cu_fec8525f_653686thrust24THRUST_300001_SM_1000_NS12placeholders2_6E:
	.zero		1
	.type		_ZN40_INTERNAL_795903ad_4_k_cu_fec8525f_653684cuda3std3__45__cpo4cendE,@object
	.size		_ZN40_INTERNAL_795903ad_4_k_cu_fec8525f_653684cuda3std3__45__cpo4cendE,(_ZN40_INTERNAL_795903ad_4_k_cu_fec8525f_653684cuda3std6ranges3__45__cpo4cendE - _ZN40_INTERNAL_795903ad_4_k_cu_fec8525f_653684cuda3std3__45__cpo4cendE)
_ZN40_INTERNAL_795903ad_4_k_cu_fec8525f_653684cuda3std3__45__cpo4cendE:
	.zero		1
	.type		_ZN40_INTERNAL_795903ad_4_k_cu_fec8525f_653684cuda3std6ranges3__45__cpo4cendE,@object
	.size		_ZN40_INTERNAL_795903ad_4_k_cu_fec8525f_653684cuda3std6ranges3__45__cpo4cendE,(_ZN40_INTERNAL_795903ad_4_k_cu_fec8525f_653684cuda3std3__420unreachable_sentinelE - _ZN40_INTERNAL_795903ad_4_k_cu_fec8525f_653684cuda3std6ranges3__45__cpo4cendE)
_ZN40_INTERNAL_795903ad_4_k_cu_fec8525f_653684cuda3std6ranges3__45__cpo4cendE:
	.zero		1
	.type		_ZN40_INTERNAL_795903ad_4_k_cu_fec8525f_653684cuda3std3__420unreachable_sentinelE,@object
	.size		_ZN40_INTERNAL_795903ad_4_k_cu_fec8525f_653684cuda3std3__420unreachable_sentinelE,(_ZN40_INTERNAL_795903ad_4_k_cu_fec8525f_653684cuda3std6ranges3__45__cpo5ssizeE - _ZN40_INTERNAL_795903ad_4_k_cu_fec8525f_653684cuda3std3__420unreachable_sentinelE)
_ZN40_INTERNAL_795903ad_4_k_cu_fec8525f_653684cuda3std3__420unreachable_sentinelE:
	.zero		1
	.type		_ZN40_INTERNAL_795903ad_4_k_cu_fec8525f_653684cuda3std6ranges3__45__cpo5ssizeE,@object
	.size		_ZN40_INTERNAL_795903ad_4_k_cu_fec8525f_653684cuda3std6ranges3__45__cpo5ssizeE,(_ZN40_INTERNAL_795903ad_4_k_cu_fec8525f_653686thrust24THRUST_300001_SM_1000_NS12placeholders3_10E - _ZN40_INTERNAL_795903ad_4_k_cu_fec8525f_653684cuda3std6ranges3__45__cpo5ssizeE)
_ZN40_INTERNAL_795903ad_4_k_cu_fec8525f_653684cuda3std6ranges3__45__cpo5ssizeE:
	.zero		1
	.type		_ZN40_INTERNAL_795903ad_4_k_cu_fec8525f_653686thrust24THRUST_300001_SM_1000_NS12placeholders3_10E,@object
	.size		_ZN40_INTERNAL_795903ad_4_k_cu_fec8525f_653686thrust24THRUST_300001_SM_1000_NS12placeholders3_10E,(_ZN40_INTERNAL_795903ad_4_k_cu_fec8525f_653684cuda3std3__45__cpo5crendE - _ZN40_INTERNAL_795903ad_4_k_cu_fec8525f_653686thrust24THRUST_300001_SM_1000_NS12placeholders3_10E)
_ZN40_INTERNAL_795903ad_4_k_cu_fec8525f_653686thrust24THRUST_300001_SM_1000_NS12placeholders3_10E:
	.zero		1
	.type		_ZN40_INTERNAL_795903ad_4_k_cu_fec8525f_653684cuda3std3__45__cpo5crendE,@object
	.size		_ZN40_INTERNAL_795903ad_4_k_cu_fec8525f_653684cuda3std3__45__cpo5crendE,(_ZN40_INTERNAL_795903ad_4_k_cu_fec8525f_653684cuda3std6ranges3__45__cpo4prevE - _ZN40_INTERNAL_795903ad_4_k_cu_fec8525f_653684cuda3std3__45__cpo5crendE)
_ZN40_INTERNAL_795903ad_4_k_cu_fec8525f_653684cuda3std3__45__cpo5crendE:
	.zero		1
	.type		_ZN40_INTERNAL_795903ad_4_k_cu_fec8525f_653684cuda3std6ranges3__45__cpo4prevE,@object
	.size		_ZN40_INTERNAL_795903ad_4_k_cu_fec8525f_653684cuda3std6ranges3__45__cpo4prevE,(_ZN40_INTERNAL_795903ad_4_k_cu_fec8525f_653684cuda3std6ranges3__45__cpo9iter_moveE - _ZN40_INTERNAL_795903ad_4_k_cu_fec8525f_653684cuda3std6ranges3__45__cpo4prevE)
_ZN40_INTERNAL_795903ad_4_k_cu_fec8525f_653684cuda3std6ranges3__45__cpo4prevE:
	.zero		1
	.type		_ZN40_INTERNAL_795903ad_4_k_cu_fec8525f_653684cuda3std6ranges3__45__cpo9iter_moveE,@object
	.size		_ZN40_INTERNAL_795903ad_4_k_cu_fec8525f_653684cuda3std6ranges3__45__cpo9iter_moveE,(_ZN40_INTERNAL_795903ad_4_k_cu_fec8525f_653686thrust24THRUST_300001_SM_1000_NS12placeholders2_2E - _ZN40_INTERNAL_795903ad_4_k_cu_fec8525f_653684cuda3std6ranges3__45__cpo9iter_moveE)
_ZN40_INTERNAL_795903ad_4_k_cu_fec8525f_653684cuda3std6ranges3__45__cpo9iter_moveE:
	.zero		1
	.type		_ZN40_INTERNAL_795903ad_4_k_cu_fec8525f_653686thrust24THRUST_300001_SM_1000_NS12placeholders2_2E,@object
	.size		_ZN40_INTERNAL_795903ad_4_k_cu_fec8525f_653686thrust24THRUST_300001_SM_1000_NS12placeholders2_2E,(_ZN40_INTERNAL_795903ad_4_k_cu_fec8525f_653686thrust24THRUST_300001_SM_1000_NS12placeholders2_4E - _ZN40_INTERNAL_795903ad_4_k_cu_fec8525f_653686thrust24THRUST_300001_SM_1000_NS12placeholders2_2E)
_ZN40_INTERNAL_795903ad_4_k_cu_fec8525f_653686thrust24THRUST_300001_SM_1000_NS12placeholders2_2E:
	.zero		1
	.type		_ZN40_INTERNAL_795903ad_4_k_cu_fec8525f_653686thrust24THRUST_300001_SM_1000_NS12placeholders2_4E,@object
	.size		_ZN40_INTERNAL_795903ad_4_k_cu_fec8525f_653686thrust24THRUST_300001_SM_1000_NS12placeholders2_4E,(_ZN40_INTERNAL_795903ad_4_k_cu_fec8525f_653684cuda3std3__45__cpo3endE - _ZN40_INTERNAL_795903ad_4_k_cu_fec8525f_653686thrust24THRUST_300001_SM_1000_NS12placeholders2_4E)
_ZN40_INTERNAL_795903ad_4_k_cu_fec8525f_653686thrust24THRUST_300001_SM_1000_NS12placeholders2_4E:
	.zero		1
	.type		_ZN40_INTERNAL_795903ad_4_k_cu_fec8525f_653684cuda3std3__45__cpo3endE,@object
	.size		_ZN40_INTERNAL_795903ad_4_k_cu_fec8525f_653684cuda3std3__45__cpo3endE,(_ZN40_INTERNAL_795903ad_4_k_cu_fec8525f_653684cuda3std6ranges3__45__cpo3endE - _ZN40_INTERNAL_795903ad_4_k_cu_fec8525f_653684cuda3std3__45__cpo3endE)
_ZN40_INTERNAL_795903ad_4_k_cu_fec8525f_653684cuda3std3__45__cpo3endE:
	.zero		1
	.type		_ZN40_INTERNAL_795903ad_4_k_cu_fec8525f_653684cuda3std6ranges3__45__cpo3endE,@object
	.size		_ZN40_INTERNAL_795903ad_4_k_cu_fec8525f_653684cuda3std6ranges3__45__cpo3endE,(_ZN40_INTERNAL_795903ad_4_k_cu_fec8525f_653684cuda3std3__419piecewise_constructE - _ZN40_INTERNAL_795903ad_4_k_cu_fec8525f_653684cuda3std6ranges3__45__cpo3endE)
_ZN40_INTERNAL_795903ad_4_k_cu_fec8525f_653684cuda3std6ranges3__45__cpo3endE:
	.zero		1
	.type		_ZN40_INTERNAL_795903ad_4_k_cu_fec8525f_653684cuda3std3__419piecewise_constructE,@object
	.size		_ZN40_INTERNAL_795903ad_4_k_cu_fec8525f_653684cuda3std3__419piecewise_constructE,(_ZN40_INTERNAL_795903ad_4_k_cu_fec8525f_653684cuda3std6ranges3__45__cpo5cdataE - _ZN40_INTERNAL_795903ad_4_k_cu_fec8525f_653684cuda3std3__419piecewise_constructE)
_ZN40_INTERNAL_795903ad_4_k_cu_fec8525f_653684cuda3std3__419piecewise_constructE:
	.zero		1
	.type		_ZN40_INTERNAL_795903ad_4_k_cu_fec8525f_653684cuda3std6ranges3__45__cpo5cdataE,@object
	.size		_ZN40_INTERNAL_795903ad_4_k_cu_fec8525f_653684cuda3std6ranges3__45__cpo5cdataE,(_ZN40_INTERNAL_795903ad_4_k_cu_fec8525f_653686thrust24THRUST_300001_SM_1000_NS12placeholders2_8E - _ZN40_INTERNAL_795903ad_4_k_cu_fec8525f_653684cuda3std6ranges3__45__cpo5cdataE)
_ZN40_INTERNAL_795903ad_4_k_cu_fec8525f_653684cuda3std6ranges3__45__cpo5cdataE:
	.zero		1
	.type		_ZN40_INTERNAL_795903ad_4_k_cu_fec8525f_653686thrust24THRUST_300001_SM_1000_NS12placeholders2_8E,@object
	.size		_ZN40_INTERNAL_795903ad_4_k_cu_fec8525f_653686thrust24THRUST_300001_SM_1000_NS12placeholders2_8E,(_ZN40_INTERNAL_795903ad_4_k_cu_fec8525f_653684cuda3std3__45__cpo4rendE - _ZN40_INTERNAL_795903ad_4_k_cu_fec8525f_653686thrust24THRUST_300001_SM_1000_NS12placeholders2_8E)
_ZN40_INTERNAL_795903ad_4_k_cu_fec8525f_653686thrust24THRUST_300001_SM_1000_NS12placeholders2_8E:
	.zero		1
	.type		_ZN40_INTERNAL_795903ad_4_k_cu_fec8525f_653684cuda3std3__45__cpo4rendE,@object
	.size		_ZN40_INTERNAL_795903ad_4_k_cu_fec8525f_653684cuda3std3__45__cpo4rendE,(_ZN40_INTERNAL_795903ad_4_k_cu_fec8525f_653684cuda3std6ranges3__45__cpo9iter_swapE - _ZN40_INTERNAL_795903ad_4_k_cu_fec8525f_653684cuda3std3__45__cpo4rendE)
_ZN40_INTERNAL_795903ad_4_k_cu_fec8525f_653684cuda3std3__45__cpo4rendE:
	.zero		1
	.type		_ZN40_INTERNAL_795903ad_4_k_cu_fec8525f_653684cuda3std6ranges3__45__cpo9iter_swapE,@object
	.size		_ZN40_INTERNAL_795903ad_4_k_cu_fec8525f_653684cuda3std6ranges3__45__cpo9iter_swapE,(_ZN40_INTERNAL_795903ad_4_k_cu_fec8525f_653684cuda3std3__48unexpectE - _ZN40_INTERNAL_795903ad_4_k_cu_fec8525f_653684cuda3std6ranges3__45__cpo9iter_swapE)
_ZN40_INTERNAL_795903ad_4_k_cu_fec8525f_653684cuda3std6ranges3__45__cpo9iter_swapE:
	.zero		1
	.type		_ZN40_INTERNAL_795903ad_4_k_cu_fec8525f_653684cuda3std3__48unexpectE,@object
	.size		_ZN40_INTERNAL_795903ad_4_k_cu_fec8525f_653684cuda3std3__48unexpectE,(_ZN40_INTERNAL_795903ad_4_k_cu_fec8525f_653686thrust24THRUST_300001_SM_1000_NS6system6detail10sequential3seqE - _ZN40_INTERNAL_795903ad_4_k_cu_fec8525f_653684cuda3std3__48unexpectE)
_ZN40_INTERNAL_795903ad_4_k_cu_fec8525f_653684cuda3std3__48unexpectE:
	.zero		1
	.type		_ZN40_INTERNAL_795903ad_4_k_cu_fec8525f_653686thrust24THRUST_300001_SM_1000_NS6system6detail10sequential3seqE,@object
	.size		_ZN40_INTERNAL_795903ad_4_k_cu_fec8525f_653686thrust24THRUST_300001_SM_1000_NS6system6detail10sequential3seqE,(.L_29 - _ZN40_INTERNAL_795903ad_4_k_cu_fec8525f_653686thrust24THRUST_300001_SM_1000_NS6system6detail10sequential3seqE)
_ZN40_INTERNAL_795903ad_4_k_cu_fec8525f_653686thrust24THRUST_300001_SM_1000_NS6system6detail10sequential3seqE:
	.zero		1
.L_29:


//--------------------- .nv.constant0._ZN3cub18CUB_300001_SM_10006detail11EmptyKernelIvEEvv --------------------------
	.section	.nv.constant0._ZN3cub18CUB_300001_SM_10006detail11EmptyKernelIvEEvv,"a",@progbits
	.sectionflags	@""
	.align	4
.nv.constant0._ZN3cub18CUB_300001_SM_10006detail11EmptyKernelIvEEvv:
	.zero		896


//--------------------- SYMBOLS --------------------------

	.type		.nv.reservedSmem.offset0,@object
	.size		.nv.reservedSmem.offset0,0x4
